	.target	sm_80

	.elftype	@"ET_EXEC"


//--------------------- .note.nv.tkinfo           --------------------------
	.section	.note.nv.tkinfo,"",@"SHT_NOTE"
	.sectionflags	@"SHF_NOTE_NV_TKINFO"
	.tkinfo
        /*0018*/ 	.word	0x00000002
        /*0030*/ 	.string	""
        /*0030*/ 	.string	"ptxas"
        /*0030*/ 	.string	"Cuda compilation tools, release 13.0, V13.0.88"
        /*0030*/ 	.string	"Build cuda_13.0.r13.0/compiler.36424714_0"
        /*0030*/ 	.string	"-v  -suppress-debug-info  -lineinfo  -arch sm_80 "



//--------------------- .note.nv.cuinfo           --------------------------
	.section	.note.nv.cuinfo,"",@"SHT_NOTE"
	.sectionflags	@"SHF_NOTE_NV_CUINFO"
        /*0018*/ 	.short	0x0002
        /*001a*/ 	.short	0x0050
        /*001c*/ 	.short	0x0082
	.zero		2


//--------------------- .nv.info                  --------------------------
	.section	.nv.info,"",@"SHT_CUDA_INFO"
	.align	4


	//----- nvinfo : EIATTR_REGCOUNT
	.align		4
        /*0000*/ 	.byte	0x04, 0x2f
        /*0002*/ 	.short	(.L_1 - .L_0)
	.align		4
.L_0:
        /*0004*/ 	.word	index@(matmul_kernel)
        /*0008*/ 	.word	0x00000040


	//----- nvinfo : EIATTR_FRAME_SIZE
	.align		4
.L_1:
        /*000c*/ 	.byte	0x04, 0x11
        /*000e*/ 	.short	(.L_3 - .L_2)
	.align		4
.L_2:
        /*0010*/ 	.word	index@(matmul_kernel)
        /*0014*/ 	.word	0x00000000


	//----- nvinfo : EIATTR_MIN_STACK_SIZE
	.align		4
.L_3:
        /*0018*/ 	.byte	0x04, 0x12
        /*001a*/ 	.short	(.L_5 - .L_4)
	.align		4
.L_4:
        /*001c*/ 	.word	index@(matmul_kernel)
        /*0020*/ 	.word	0x00000000
.L_5:


//--------------------- .nv.info.matmul_kernel    --------------------------
	.section	.nv.info.matmul_kernel,"",@"SHT_CUDA_INFO"
	.sectionflags	@""
	.align	4


	//----- nvinfo : EIATTR_CUDA_API_VERSION
	.align		4
        /*0000*/ 	.byte	0x04, 0x37
        /*0002*/ 	.short	(.L_7 - .L_6)
.L_6:
        /*0004*/ 	.word	0x00000082


	//----- nvinfo : EIATTR_SW2861232_WAR
	.align		4
.L_7:
        /*0008*/ 	.byte	0x01, 0x35
	.zero		2


	//----- nvinfo : EIATTR_PARAM_CBANK
	.align		4
        /*000c*/ 	.byte	0x04, 0x0a
        /*000e*/ 	.short	(.L_9 - .L_8)
	.align		4
.L_8:
        /*0010*/ 	.word	index@(.nv.constant0.matmul_kernel)
        /*0014*/ 	.short	0x0160
        /*0016*/ 	.short	0x0050


	//----- nvinfo : EIATTR_CBANK_PARAM_SIZE
	.align		4
.L_9:
        /*0018*/ 	.byte	0x03, 0x19
        /*001a*/ 	.short	0x0050


	//----- nvinfo : EIATTR_KPARAM_INFO
	.align		4
        /*001c*/ 	.byte	0x04, 0x17
        /*001e*/ 	.short	(.L_11 - .L_10)
.L_10:
        /*0020*/ 	.word	0x00000000
        /*0024*/ 	.short	0x000d
        /*0026*/ 	.short	0x0048
        /*0028*/ 	.byte	0x00, 0xf4, 0x21, 0x00


	//----- nvinfo : EIATTR_KPARAM_INFO
	.align		4
.L_11:
        /*002c*/ 	.byte	0x04, 0x17
        /*002e*/ 	.short	(.L_13 - .L_12)
.L_12:
        /*0030*/ 	.word	0x00000000
        /*0034*/ 	.short	0x000c
        /*0036*/ 	.short	0x0040
        /*0038*/ 	.byte	0x00, 0xf4, 0x21, 0x00


	//----- nvinfo : EIATTR_KPARAM_INFO
	.align		4
.L_13:
        /*003c*/ 	.byte	0x04, 0x17
        /*003e*/ 	.short	(.L_15 - .L_14)
.L_14:
        /*0040*/ 	.word	0x00000000
        /*0044*/ 	.short	0x000b
        /*0046*/ 	.short	0x0038
        /*0048*/ 	.byte	0x00, 0xf0, 0x11, 0x00


	//----- nvinfo : EIATTR_KPARAM_INFO
	.align		4
.L_15:
        /*004c*/ 	.byte	0x04, 0x17
        /*004e*/ 	.short	(.L_17 - .L_16)
.L_16:
        /*0050*/ 	.word	0x00000000
        /*0054*/ 	.short	0x000a
        /*0056*/ 	.short	0x0034
        /*0058*/ 	.byte	0x00, 0xf0, 0x11, 0x00


	//----- nvinfo : EIATTR_KPARAM_INFO
	.align		4
.L_17:
        /*005c*/ 	.byte	0x04, 0x17
        /*005e*/ 	.short	(.L_19 - .L_18)
.L_18:
        /*0060*/ 	.word	0x00000000
        /*0064*/ 	.short	0x0009
        /*0066*/ 	.short	0x0030
        /*0068*/ 	.byte	0x00, 0xf0, 0x11, 0x00


	//----- nvinfo : EIATTR_KPARAM_INFO
	.align		4
.L_19:
        /*006c*/ 	.byte	0x04, 0x17
        /*006e*/ 	.short	(.L_21 - .L_20)
.L_20:
        /*0070*/ 	.word	0x00000000
        /*0074*/ 	.short	0x0008
        /*0076*/ 	.short	0x002c
        /*0078*/ 	.byte	0x00, 0xf0, 0x11, 0x00


	//----- nvinfo : EIATTR_KPARAM_INFO
	.align		4
.L_21:
        /*007c*/ 	.byte	0x04, 0x17
        /*007e*/ 	.short	(.L_23 - .L_22)
.L_22:
        /*0080*/ 	.word	0x00000000
        /*0084*/ 	.short	0x0007
        /*0086*/ 	.short	0x0028
        /*0088*/ 	.byte	0x00, 0xf0, 0x11, 0x00


	//----- nvinfo : EIATTR_KPARAM_INFO
	.align		4
.L_23:
        /*008c*/ 	.byte	0x04, 0x17
        /*008e*/ 	.short	(.L_25 - .L_24)
.L_24:
        /*0090*/ 	.word	0x00000000
        /*0094*/ 	.short	0x0006
        /*0096*/ 	.short	0x0024
        /*0098*/ 	.byte	0x00, 0xf0, 0x11, 0x00


	//----- nvinfo : EIATTR_KPARAM_INFO
	.align		4
.L_25:
        /*009c*/ 	.byte	0x04, 0x17
        /*009e*/ 	.short	(.L_27 - .L_26)
.L_26:
        /*00a0*/ 	.word	0x00000000
        /*00a4*/ 	.short	0x0005
        /*00a6*/ 	.short	0x0020
        /*00a8*/ 	.byte	0x00, 0xf0, 0x11, 0x00


	//----- nvinfo : EIATTR_KPARAM_INFO
	.align		4
.L_27:
        /*00ac*/ 	.byte	0x04, 0x17
        /*00ae*/ 	.short	(.L_29 - .L_28)
.L_28:
        /*00b0*/ 	.word	0x00000000
        /*00b4*/ 	.short	0x0004
        /*00b6*/ 	.short	0x001c
        /*00b8*/ 	.byte	0x00, 0xf0, 0x11, 0x00


	//----- nvinfo : EIATTR_KPARAM_INFO
	.align		4
.L_29:
        /*00bc*/ 	.byte	0x04, 0x17
        /*00be*/ 	.short	(.L_31 - .L_30)
.L_30:
        /*00c0*/ 	.word	0x00000000
        /*00c4*/ 	.short	0x0003
        /*00c6*/ 	.short	0x0018
        /*00c8*/ 	.byte	0x00, 0xf0, 0x11, 0x00


	//----- nvinfo : EIATTR_KPARAM_INFO
	.align		4
.L_31:
        /*00cc*/ 	.byte	0x04, 0x17
        /*00ce*/ 	.short	(.L_33 - .L_32)
.L_32:
        /*00d0*/ 	.word	0x00000000
        /*00d4*/ 	.short	0x0002
        /*00d6*/ 	.short	0x0010
        /*00d8*/ 	.byte	0x00, 0xf4, 0x21, 0x00


	//----- nvinfo : EIATTR_KPARAM_INFO
	.align		4
.L_33:
        /*00dc*/ 	.byte	0x04, 0x17
        /*00de*/ 	.short	(.L_35 - .L_34)
.L_34:
        /*00e0*/ 	.word	0x00000000
        /*00e4*/ 	.short	0x0001
        /*00e6*/ 	.short	0x0008
        /*00e8*/ 	.byte	0x00, 0xf4, 0x21, 0x00


	//----- nvinfo : EIATTR_KPARAM_INFO
	.align		4
.L_35:
        /*00ec*/ 	.byte	0x04, 0x17
        /*00ee*/ 	.short	(.L_37 - .L_36)
.L_36:
        /*00f0*/ 	.word	0x00000000
        /*00f4*/ 	.short	0x0000
        /*00f6*/ 	.short	0x0000
        /*00f8*/ 	.byte	0x00, 0xf4, 0x21, 0x00


	//----- nvinfo : EIATTR_MAXREG_COUNT
	.align		4
.L_37:
        /*00fc*/ 	.byte	0x03, 0x1b
        /*00fe*/ 	.short	0x00ff


	//----- nvinfo : EIATTR_NUM_BARRIERS
	.align		4
        /*0100*/ 	.byte	0x02, 0x4c
        /*0102*/ 	.byte	0x01
	.zero		1


	//----- nvinfo : EIATTR_MERCURY_ISA_VERSION
	.align		4
        /*0104*/ 	.byte	0x03, 0x5f
        /*0106*/ 	.short	0x0000


	//----- nvinfo : EIATTR_EXIT_INSTR_OFFSETS
	.align		4
        /*0108*/ 	.byte	0x04, 0x1c
        /*010a*/ 	.short	(.L_39 - .L_38)


	//   ....[0]....
.L_38:
        /*010c*/ 	.word	0x00001560


	//   ....[1]....
        /*0110*/ 	.word	0x000015c0


	//----- nvinfo : EIATTR_REQNTID
	.align		4
.L_39:
        /*0114*/ 	.byte	0x04, 0x10
        /*0116*/ 	.short	(.L_41 - .L_40)
.L_40:
        /*0118*/ 	.word	0x00000080
        /*011c*/ 	.word	0x00000001
        /*0120*/ 	.word	0x00000001
.L_41:


//--------------------- .nv.callgraph             --------------------------
	.section	.nv.callgraph,"",@"SHT_CUDA_CALLGRAPH"
	.align	4
	.sectionentsize	8
	.align		4
        /*0000*/ 	.word	0x00000000
	.align		4
        /*0004*/ 	.word	0xffffffff
	.align		4
        /*0008*/ 	.word	0x00000000
	.align		4
        /*000c*/ 	.word	0xfffffffe
	.align		4
        /*0010*/ 	.word	0x00000000
	.align		4
        /*0014*/ 	.word	0xfffffffd
	.align		4
        /*0018*/ 	.word	0x00000000
	.align		4
        /*001c*/ 	.word	0xfffffffc


//--------------------- .nv.rel.action            --------------------------
	.section	.nv.rel.action,"",@"SHT_CUDA_RELOCINFO"
	.align	8
	.sectionentsize	8
        /*0000*/ 	.byte	0x73, 0x00, 0x00, 0x00, 0x00, 0x00, 0x00, 0x00, 0x00, 0x00, 0x00, 0x11, 0x25, 0x00, 0x05, 0x36


//--------------------- .nv.constant0.matmul_kernel --------------------------
	.section	.nv.constant0.matmul_kernel,"a",@progbits
	.sectionflags	@""
	.align	4
.nv.constant0.matmul_kernel:
	.zero		432


//--------------------- .text.matmul_kernel       --------------------------
	.section	.text.matmul_kernel,"ax",@progbits
	.sectioninfo	@"SHI_REGISTERS=64"
	.align	128
        .global         matmul_kernel
        .type           matmul_kernel,@function
        .size           matmul_kernel,(.L_x_3 - matmul_kernel)
        .other          matmul_kernel,@"STO_CUDA_ENTRY STV_DEFAULT"
matmul_kernel:
.text.matmul_kernel:
[----:B------:R-:W-:Y:S02]  /*0000*/  IMAD.MOV.U32 R1, RZ, RZ, c[0x0][0x28] ;  /* 0x00000a00ff017624 */ /* 0x000fe400078e00ff */
[----:B------:R-:W-:Y:S01]  /*0010*/  IMAD.MOV.U32 R0, RZ, RZ, c[0x0][0x17c] ;  /* 0x00005f00ff007624 */ /* 0x000fe200078e00ff */
[----:B------:R-:W0:Y:S01]  /*0020*/  S2R R5, SR_CTAID.X ;  /* 0x0000000000057919 */ /* 0x000e220000002500 */
[----:B------:R-:W-:Y:S01]  /*0030*/  IMAD.MOV.U32 R42, RZ, RZ, c[0x0][0x180] ;  /* 0x00006000ff2a7624 */ /* 0x000fe200078e00ff */
[----:B------:R-:W-:Y:S02]  /*0040*/  ULDC.64 UR6, c[0x0][0x118] ;  /* 0x0000460000067ab9 */ /* 0x000fe40000000a00 */
[----:B------:R-:W-:Y:S02]  /*0050*/  IADD3 R0, R0, 0xf, RZ ;  /* 0x0000000f00007810 */ /* 0x000fe40007ffe0ff */
[----:B------:R-:W-:Y:S02]  /*0060*/  IADD3 R42, R42, 0x1f, RZ ;  /* 0x0000001f2a2a7810 */ /* 0x000fe40007ffe0ff */
[----:B------:R-:W-:-:S04]  /*0070*/  SHF.R.S32.HI R3, RZ, 0x1f, R0 ;  /* 0x0000001fff037819 */ /* 0x000fc80000011400 */
[----:B------:R-:W-:-:S04]  /*0080*/  LEA.HI R3, R3, R0, RZ, 0x4 ;  /* 0x0000000003037211 */ /* 0x000fc800078f20ff */
[----:B------:R-:W-:-:S05]  /*0090*/  SHF.R.S32.HI R3, RZ, 0x4, R3 ;  /* 0x00000004ff037819 */ /* 0x000fca0000011403 */
[----:B------:R-:W-:Y:S01]  /*00a0*/  IMAD.SHL.U32 R4, R3, 0x8, RZ ;  /* 0x0000000803047824 */ /* 0x000fe200078e00ff */
[----:B0-----:R-:W-:-:S04]  /*00b0*/  IABS R8, R5 ;  /* 0x0000000500087213 */ /* 0x001fc80000000000 */
[-C--:B------:R-:W-:Y:S02]  /*00c0*/  IABS R7, R4.reuse ;  /* 0x0000000400077213 */ /* 0x080fe40000000000 */
[----:B------:R-:W-:Y:S02]  /*00d0*/  IABS R10, R4 ;  /* 0x00000004000a7213 */ /* 0x000fe40000000000 */
[----:B------:R-:W0:Y:S08]  /*00e0*/  I2F.RP R0, R7 ;  /* 0x0000000700007306 */ /* 0x000e300000209400 */
[----:B0-----:R-:W0:Y:S02]  /*00f0*/  MUFU.RCP R0, R0 ;  /* 0x0000000000007308 */ /* 0x001e240000001000 */
[----:B0-----:R-:W-:Y:S01]  /*0100*/  IADD3 R2, R0, 0xffffffe, RZ ;  /* 0x0ffffffe00027810 */ /* 0x001fe20007ffe0ff */
[----:B------:R-:W-:-:S05]  /*0110*/  IMAD.MOV R0, RZ, RZ, -R10 ;  /* 0x000000ffff007224 */ /* 0x000fca00078e0a0a */
[----:B------:R0:W1:Y:S02]  /*0120*/  F2I.FTZ.U32.TRUNC.NTZ R3, R2 ;  /* 0x0000000200037305 */ /* 0x000064000021f000 */
[----:B0-----:R-:W-:Y:S02]  /*0130*/  IMAD.MOV.U32 R2, RZ, RZ, RZ ;  /* 0x000000ffff027224 */ /* 0x001fe400078e00ff */
[----:B-1----:R-:W-:-:S04]  /*0140*/  IMAD.MOV R6, RZ, RZ, -R3 ;  /* 0x000000ffff067224 */ /* 0x002fc800078e0a03 */
[----:B------:R-:W-:Y:S02]  /*0150*/  IMAD R9, R6, R7, RZ ;  /* 0x0000000706097224 */ /* 0x000fe400078e02ff */
[----:B------:R-:W-:Y:S02]  /*0160*/  IMAD.MOV.U32 R6, RZ, RZ, R8 ;  /* 0x000000ffff067224 */ /* 0x000fe400078e0008 */
[----:B------:R-:W-:-:S06]  /*0170*/  IMAD.HI.U32 R3, R3, R9, R2 ;  /* 0x0000000903037227 */ /* 0x000fcc00078e0002 */
[----:B------:R-:W-:-:S04]  /*0180*/  IMAD.HI.U32 R3, R3, R6, RZ ;  /* 0x0000000603037227 */ /* 0x000fc800078e00ff */
[----:B------:R-:W-:-:S05]  /*0190*/  IMAD R0, R3, R0, R6 ;  /* 0x0000000003007224 */ /* 0x000fca00078e0206 */
[----:B------:R-:W-:-:S13]  /*01a0*/  ISETP.GT.U32.AND P1, PT, R7, R0, PT ;  /* 0x000000000700720c */ /* 0x000fda0003f24070 */
[----:B------:R-:W-:Y:S01]  /*01b0*/  @!P1 IMAD.IADD R0, R0, 0x1, -R7 ;  /* 0x0000000100009824 */ /* 0x000fe200078e0a07 */
[----:B------:R-:W-:Y:S02]  /*01c0*/  @!P1 IADD3 R3, R3, 0x1, RZ ;  /* 0x0000000103039810 */ /* 0x000fe40007ffe0ff */
[----:B------:R-:W-:Y:S02]  /*01d0*/  ISETP.NE.AND P1, PT, R4, RZ, PT ;  /* 0x000000ff0400720c */ /* 0x000fe40003f25270 */
[----:B------:R-:W-:Y:S02]  /*01e0*/  ISETP.GE.U32.AND P0, PT, R0, R7, PT ;  /* 0x000000070000720c */ /* 0x000fe40003f06070 */
[----:B------:R-:W-:-:S04]  /*01f0*/  LOP3.LUT R0, R5, R4, RZ, 0x3c, !PT ;  /* 0x0000000405007212 */ /* 0x000fc800078e3cff */
[----:B------:R-:W-:Y:S01]  /*0200*/  ISETP.GE.AND P2, PT, R0, RZ, PT ;  /* 0x000000ff0000720c */ /* 0x000fe20003f46270 */
[----:B------:R-:W-:-:S05]  /*0210*/  IMAD.MOV.U32 R0, RZ, RZ, 0x1f ;  /* 0x0000001fff007424 */ /* 0x000fca00078e00ff */
[----:B------:R-:W-:Y:S02]  /*0220*/  IADD3 R0, R0, c[0x0][0x178], RZ ;  /* 0x00005e0000007a10 */ /* 0x000fe40007ffe0ff */
[----:B------:R-:W-:-:S05]  /*0230*/  @P0 IADD3 R3, R3, 0x1, RZ ;  /* 0x0000000103030810 */ /* 0x000fca0007ffe0ff */
[----:B------:R-:W-:Y:S01]  /*0240*/  IMAD.MOV.U32 R2, RZ, RZ, R3 ;  /* 0x000000ffff027224 */ /* 0x000fe200078e0003 */
[----:B------:R-:W-:-:S03]  /*0250*/  SHF.R.S32.HI R3, RZ, 0x1f, R0 ;  /* 0x0000001fff037819 */ /* 0x000fc60000011400 */
[----:B------:R-:W-:Y:S01]  /*0260*/  @!P2 IMAD.MOV R2, RZ, RZ, -R2 ;  /* 0x000000ffff02a224 */ /* 0x000fe200078e0a02 */
[----:B------:R-:W-:Y:S02]  /*0270*/  @!P1 LOP3.LUT R2, RZ, R4, RZ, 0x33, !PT ;  /* 0x00000004ff029212 */ /* 0x000fe400078e33ff */
[----:B------:R-:W-:-:S03]  /*0280*/  LEA.HI R3, R3, R0, RZ, 0x5 ;  /* 0x0000000003037211 */ /* 0x000fc600078f28ff */
[----:B------:R-:W-:Y:S02]  /*0290*/  IMAD.SHL.U32 R11, R2, 0x8, RZ ;  /* 0x00000008020b7824 */ /* 0x000fe400078e00ff */
[----:B------:R-:W-:-:S03]  /*02a0*/  IMAD.MOV R2, RZ, RZ, -R2 ;  /* 0x000000ffff027224 */ /* 0x000fc600078e0a02 */
[----:B------:R-:W-:Y:S01]  /*02b0*/  LEA.HI.SX32 R3, R3, -R11, 0x1b ;  /* 0x8000000b03037211 */ /* 0x000fe200078fdaff */
[----:B------:R-:W-:-:S03]  /*02c0*/  IMAD R4, R4, R2, R5 ;  /* 0x0000000204047224 */ /* 0x000fc600078e0205 */
[----:B------:R-:W-:Y:S02]  /*02d0*/  IMNMX R13, R3, 0x8, PT ;  /* 0x00000008030d7817 */ /* 0x000fe40003800200 */
[----:B------:R-:W-:Y:S02]  /*02e0*/  IABS R9, R4 ;  /* 0x0000000400097213 */ /* 0x000fe40000000000 */
[----:B------:R-:W-:-:S04]  /*02f0*/  IABS R7, R13 ;  /* 0x0000000d00077213 */ /* 0x000fc80000000000 */
[----:B------:R-:W0:Y:S08]  /*0300*/  I2F.RP R0, R7 ;  /* 0x0000000700007306 */ /* 0x000e300000209400 */
[----:B0-----:R-:W0:Y:S02]  /*0310*/  MUFU.RCP R0, R0 ;  /* 0x0000000000007308 */ /* 0x001e240000001000 */
[----:B0-----:R-:W-:-:S06]  /*0320*/  IADD3 R3, R0, 0xffffffe, RZ ;  /* 0x0ffffffe00037810 */ /* 0x001fcc0007ffe0ff */
[----:B------:R-:W0:Y:S02]  /*0330*/  F2I.FTZ.U32.TRUNC.NTZ R3, R3 ;  /* 0x0000000300037305 */ /* 0x000e24000021f000 */
[----:B0-----:R-:W-:-:S04]  /*0340*/  IMAD.MOV R6, RZ, RZ, -R3 ;  /* 0x000000ffff067224 */ /* 0x001fc800078e0a03 */
[----:B------:R-:W-:Y:S01]  /*0350*/  IMAD.MOV.U32 R2, RZ, RZ, R6 ;  /* 0x000000ffff027224 */ /* 0x000fe200078e0006 */
[----:B------:R-:W-:-:S03]  /*0360*/  IABS R6, R13 ;  /* 0x0000000d00067213 */ /* 0x000fc60000000000 */
[----:B------:R-:W-:Y:S02]  /*0370*/  IMAD R5, R2, R7, RZ ;  /* 0x0000000702057224 */ /* 0x000fe400078e02ff */
[----:B------:R-:W-:Y:S02]  /*0380*/  IMAD.MOV.U32 R2, RZ, RZ, RZ ;  /* 0x000000ffff027224 */ /* 0x000fe400078e00ff */
[----:B------:R-:W-:Y:S02]  /*0390*/  IMAD.MOV R0, RZ, RZ, -R6 ;  /* 0x000000ffff007224 */ /* 0x000fe400078e0a06 */
        /* <DEDUP_REMOVED lines=9> */
[----:B------:R-:W-:Y:S02]  /*0430*/  ISETP.GE.AND P2, PT, R0, RZ, PT ;  /* 0x000000ff0000720c */ /* 0x000fe40003f46270 */
[----:B------:R-:W0:Y:S05]  /*0440*/  S2R R0, SR_TID.X ;  /* 0x0000000000007919 */ /* 0x000e2a0000002100 */
[----:B------:R-:W-:Y:S02]  /*0450*/  @P0 IADD3 R2, R2, 0x1, RZ ;  /* 0x0000000102020810 */ /* 0x000fe40007ffe0ff */
[----:B------:R-:W-:-:S03]  /*0460*/  ISETP.GT.AND P0, PT, R42, 0x1f, PT ;  /* 0x0000001f2a00780c */ /* 0x000fc60003f04270 */
[----:B------:R-:W-:-:S04]  /*0470*/  IMAD.MOV.U32 R6, RZ, RZ, R2 ;  /* 0x000000ffff067224 */ /* 0x000fc800078e0002 */
[----:B------:R-:W-:Y:S01]  /*0480*/  @!P2 IMAD.MOV R6, RZ, RZ, -R6 ;  /* 0x000000ffff06a224 */ /* 0x000fe200078e0a06 */
[----:B------:R-:W-:-:S05]  /*0490*/  @!P1 LOP3.LUT R6, RZ, R13, RZ, 0x33, !PT ;  /* 0x0000000dff069212 */ /* 0x000fca00078e33ff */
[----:B------:R-:W-:Y:S02]  /*04a0*/  IMAD.MOV R2, RZ, RZ, -R6 ;  /* 0x000000ffff027224 */ /* 0x000fe400078e0a06 */
[----:B------:R-:W-:Y:S02]  /*04b0*/  IMAD.SHL.U32 R10, R6, 0x10, RZ ;  /* 0x00000010060a7824 */ /* 0x000fe400078e00ff */
[----:B------:R-:W-:Y:S01]  /*04c0*/  IMAD R2, R13, R2, R4 ;  /* 0x000000020d027224 */ /* 0x000fe200078e0204 */
[----:B0-----:R-:W-:Y:S01]  /*04d0*/  SHF.R.U32.HI R3, RZ, 0x5, R0 ;  /* 0x00000005ff037819 */ /* 0x001fe20000011600 */
[C---:B------:R-:W-:Y:S01]  /*04e0*/  @!P0 IMAD.SHL.U32 R4, R0.reuse, 0x20, RZ ;  /* 0x0000002000048824 */ /* 0x040fe200078e00ff */
[C---:B------:R-:W-:Y:S01]  /*04f0*/  @!P0 LOP3.LUT R5, R0.reuse, 0x40, RZ, 0xc0, !PT ;  /* 0x0000004000058812 */ /* 0x040fe200078ec0ff */
[----:B------:R-:W-:Y:S01]  /*0500*/  IMAD.IADD R11, R11, 0x1, R2 ;  /* 0x000000010b0b7824 */ /* 0x000fe200078e0202 */
[----:B------:R-:W-:Y:S01]  /*0510*/  LOP3.LUT R2, R0, 0x1f, RZ, 0xc0, !PT ;  /* 0x0000001f00027812 */ /* 0x000fe200078ec0ff */
[----:B------:R-:W-:Y:S01]  /*0520*/  @!P0 IMAD.MOV.U32 R12, RZ, RZ, RZ ;  /* 0x000000ffff0c8224 */ /* 0x000fe200078e00ff */
[----:B------:R-:W-:Y:S01]  /*0530*/  SGXT.U32 R3, R3, 0x2 ;  /* 0x000000020303781a */ /* 0x000fe20000000000 */
[----:B------:R-:W-:Y:S01]  /*0540*/  @!P0 IMAD.MOV.U32 R14, RZ, RZ, RZ ;  /* 0x000000ffff0e8224 */ /* 0x000fe200078e00ff */
[----:B------:R-:W-:Y:S01]  /*0550*/  @!P0 SHF.R.U32.HI R6, RZ, 0x1, R5 ;  /* 0x00000001ff068819 */ /* 0x000fe20000011605 */
[----:B------:R-:W-:Y:S01]  /*0560*/  IMAD R11, R11, 0x20, R2 ;  /* 0x000000200b0b7824 */ /* 0x000fe200078e0202 */
[----:B------:R-:W-:-:S02]  /*0570*/  LOP3.LUT R7, R10, R3, RZ, 0xfc, !PT ;  /* 0x000000030a077212 */ /* 0x000fc400078efcff */
[C-C-:B------:R-:W-:Y:S02]  /*0580*/  LOP3.LUT R8, R10.reuse, 0x4, R3.reuse, 0xfe, !PT ;  /* 0x000000040a087812 */ /* 0x140fe400078efe03 */
[C-C-:B------:R-:W-:Y:S02]  /*0590*/  LOP3.LUT R9, R10.reuse, 0x8, R3.reuse, 0xfe, !PT ;  /* 0x000000080a097812 */ /* 0x140fe400078efe03 */
[----:B------:R-:W-:Y:S01]  /*05a0*/  LOP3.LUT R10, R10, 0xc, R3, 0xfe, !PT ;  /* 0x0000000c0a0a7812 */ /* 0x000fe200078efe03 */
[----:B------:R-:W-:Y:S05]  /*05b0*/  @!P0 BRA `(.L_x_0) ;  /* 0x00000d2000008947 */ /* 0x000fea0003800000 */
[----:B------:R-:W-:Y:S01]  /*05c0*/  IABS R12, c[0x0][0x17c] ;  /* 0x00005f00000c7a13 */ /* 0x000fe20000000000 */
[C---:B------:R-:W-:Y:S01]  /*05d0*/  IMAD.SHL.U32 R28, R0.reuse, 0x40, RZ ;  /* 0x00000040001c7824 */ /* 0x040fe200078e00ff */
[----:B------:R-:W-:Y:S01]  /*05e0*/  IABS R13, c[0x0][0x178] ;  /* 0x00005e00000d7a13 */ /* 0x000fe20000000000 */
[C---:B------:R-:W-:Y:S01]  /*05f0*/  IMAD.SHL.U32 R29, R0.reuse, 0x2, RZ ;  /* 0x00000002001d7824 */ /* 0x040fe200078e00ff */
[----:B------:R-:W0:Y:S01]  /*0600*/  I2F.RP R4, R12 ;  /* 0x0000000c00047306 */ /* 0x000e220000209400 */
[C---:B------:R-:W-:Y:S01]  /*0610*/  LOP3.LUT R5, R0.reuse, 0x40, RZ, 0xc0, !PT ;  /* 0x0000004000057812 */ /* 0x040fe200078ec0ff */
[----:B------:R-:W-:Y:S01]  /*0620*/  IMAD.SHL.U32 R14, R0, 0x8, RZ ;  /* 0x00000008000e7824 */ /* 0x000fe200078e00ff */
[----:B------:R-:W-:Y:S01]  /*0630*/  LOP3.LUT R28, R28, 0x1c0, RZ, 0xc0, !PT ;  /* 0x000001c01c1c7812 */ /* 0x000fe200078ec0ff */
[----:B------:R-:W-:Y:S01]  /*0640*/  IMAD.MOV.U32 R49, RZ, RZ, c[0x0][0x18c] ;  /* 0x00006300ff317624 */ /* 0x000fe200078e00ff */
[----:B------:R-:W-:Y:S01]  /*0650*/  IABS R23, R8 ;  /* 0x0000000800177213 */ /* 0x000fe20000000000 */
[----:B------:R-:W-:Y:S01]  /*0660*/  IMAD.MOV.U32 R51, RZ, RZ, c[0x0][0x188] ;  /* 0x00006200ff337624 */ /* 0x000fe200078e00ff */
[----:B------:R-:W-:Y:S01]  /*0670*/  LOP3.LUT R30, R28, 0x30, R14, 0xf8, !PT ;  /* 0x000000301c1e7812 */ /* 0x000fe200078ef80e */
[----:B------:R-:W1:Y:S01]  /*0680*/  I2F.RP R6, R13 ;  /* 0x0000000d00067306 */ /* 0x000e620000209400 */
[----:B------:R-:W-:Y:S01]  /*0690*/  IABS R25, R7 ;  /* 0x0000000700197213 */ /* 0x000fe20000000000 */
[----:B------:R-:W-:Y:S01]  /*06a0*/  IMAD R43, R3, c[0x0][0x188], RZ ;  /* 0x00006200032b7a24 */ /* 0x000fe200078e02ff */
[----:B------:R-:W-:Y:S01]  /*06b0*/  IABS R22, R11 ;  /* 0x0000000b00167213 */ /* 0x000fe20000000000 */
[----:B------:R-:W-:Y:S01]  /*06c0*/  IMAD.SHL.U32 R49, R49, 0x20, RZ ;  /* 0x0000002031317824 */ /* 0x000fe200078e00ff */
[----:B------:R-:W-:Y:S01]  /*06d0*/  LOP3.LUT R14, R14, 0x30, R29, 0x48, !PT ;  /* 0x000000300e0e7812 */ /* 0x000fe200078e481d */
[----:B------:R-:W-:Y:S01]  /*06e0*/  IMAD.SHL.U32 R51, R51, 0x20, RZ ;  /* 0x0000002033337824 */ /* 0x000fe200078e00ff */
[C---:B------:R-:W-:Y:S01]  /*06f0*/  LOP3.LUT R31, R3.reuse, 0x4, RZ, 0xfc, !PT ;  /* 0x00000004031f7812 */ /* 0x040fe200078efcff */
[----:B0-----:R-:W0:Y:S01]  /*0700*/  MUFU.RCP R4, R4 ;  /* 0x0000000400047308 */ /* 0x001e220000001000 */
[C---:B------:R-:W-:Y:S01]  /*0710*/  LOP3.LUT R32, R3.reuse, 0x8, RZ, 0xfc, !PT ;  /* 0x0000000803207812 */ /* 0x040fe200078efcff */
[----:B------:R-:W-:Y:S01]  /*0720*/  ULDC UR4, c[0x0][0x180] ;  /* 0x0000600000047ab9 */ /* 0x000fe20000000800 */
[----:B------:R-:W-:Y:S01]  /*0730*/  LOP3.LUT R33, R3, 0xc, RZ, 0xfc, !PT ;  /* 0x0000000c03217812 */ /* 0x000fe200078efcff */
[----:B------:R-:W-:Y:S01]  /*0740*/  IMAD R48, R31, c[0x0][0x188], RZ ;  /* 0x000062001f307a24 */ /* 0x000fe200078e02ff */
[C---:B------:R-:W-:Y:S01]  /*0750*/  LOP3.LUT R34, R3.reuse, 0x10, RZ, 0xfc, !PT ;  /* 0x0000001003227812 */ /* 0x040fe200078efcff */
[----:B------:R-:W-:Y:S01]  /*0760*/  IMAD R46, R32, c[0x0][0x188], RZ ;  /* 0x00006200202e7a24 */ /* 0x000fe200078e02ff */
[C---:B------:R-:W-:Y:S01]  /*0770*/  LOP3.LUT R35, R3.reuse, 0x14, RZ, 0xfc, !PT ;  /* 0x0000001403237812 */ /* 0x040fe200078efcff */
[----:B-1----:R-:W1:Y:S01]  /*0780*/  MUFU.RCP R6, R6 ;  /* 0x0000000600067308 */ /* 0x002e620000001000 */
[----:B------:R-:W-:Y:S01]  /*0790*/  LOP3.LUT R40, R3, 0x18, RZ, 0xfc, !PT ;  /* 0x0000001803287812 */ /* 0x000fe200078efcff */
[----:B------:R-:W-:Y:S01]  /*07a0*/  IMAD R59, R34, c[0x0][0x188], RZ ;  /* 0x00006200223b7a24 */ /* 0x000fe200078e02ff */
[----:B------:R-:W-:Y:S01]  /*07b0*/  LEA.HI R41, R0, 0x1c, RZ, 0x1b ;  /* 0x0000001c00297811 */ /* 0x000fe200078fd8ff */
[----:B------:R-:W-:-:S02]  /*07c0*/  IMAD R57, R35, c[0x0][0x188], RZ ;  /* 0x0000620023397a24 */ /* 0x000fc400078e02ff */
[----:B------:R-:W-:Y:S01]  /*07d0*/  IMAD R55, R40, c[0x0][0x188], RZ ;  /* 0x0000620028377a24 */ /* 0x000fe200078e02ff */
[----:B0-----:R-:W-:Y:S01]  /*07e0*/  IADD3 R16, R4, 0xffffffe, RZ ;  /* 0x0ffffffe04107810 */ /* 0x001fe20007ffe0ff */
[----:B------:R-:W-:Y:S02]  /*07f0*/  IMAD R53, R41, c[0x0][0x188], RZ ;  /* 0x0000620029357a24 */ /* 0x000fe400078e02ff */
[----:B------:R-:W-:Y:S01]  /*0800*/  IMAD R61, R33, c[0x0][0x188], RZ ;  /* 0x00006200213d7a24 */ /* 0x000fe200078e02ff */
[----:B------:R0:W2:Y:S01]  /*0810*/  F2I.FTZ.U32.TRUNC.NTZ R17, R16 ;  /* 0x0000001000117305 */ /* 0x0000a2000021f000 */
[----:B-1----:R-:W-:Y:S02]  /*0820*/  IADD3 R18, R6, 0xffffffe, RZ ;  /* 0x0ffffffe06127810 */ /* 0x002fe40007ffe0ff */
[----:B------:R-:W-:-:S05]  /*0830*/  SHF.R.U32.HI R6, RZ, 0x1, R5 ;  /* 0x00000001ff067819 */ /* 0x000fca0000011605 */
[----:B------:R1:W3:Y:S01]  /*0840*/  F2I.FTZ.U32.TRUNC.NTZ R19, R18 ;  /* 0x0000001200137305 */ /* 0x0002e2000021f000 */
[----:B0-----:R-:W-:Y:S01]  /*0850*/  IMAD.MOV.U32 R16, RZ, RZ, RZ ;  /* 0x000000ffff107224 */ /* 0x001fe200078e00ff */
[----:B------:R-:W-:-:S04]  /*0860*/  LOP3.LUT R15, R6, 0x10, R29, 0xf8, !PT ;  /* 0x00000010060f7812 */ /* 0x000fc800078ef81d */
[----:B------:R-:W-:Y:S01]  /*0870*/  LOP3.LUT R30, R30, R15, RZ, 0x3c, !PT ;  /* 0x0000000f1e1e7212 */ /* 0x000fe200078e3cff */
[----:B--2---:R-:W-:Y:S02]  /*0880*/  IMAD.MOV R21, RZ, RZ, -R17 ;  /* 0x000000ffff157224 */ /* 0x004fe400078e0a11 */
[----:B-1----:R-:W-:Y:S02]  /*0890*/  IMAD.MOV.U32 R18, RZ, RZ, RZ ;  /* 0x000000ffff127224 */ /* 0x002fe400078e00ff */
[----:B------:R-:W-:Y:S02]  /*08a0*/  IMAD R21, R21, R12, RZ ;  /* 0x0000000c15157224 */ /* 0x000fe400078e02ff */
[----:B---3--:R-:W-:Y:S02]  /*08b0*/  IMAD.MOV R4, RZ, RZ, -R19 ;  /* 0x000000ffff047224 */ /* 0x008fe400078e0a13 */
[----:B------:R-:W-:Y:S01]  /*08c0*/  IMAD.HI.U32 R16, R17, R21, R16 ;  /* 0x0000001511107227 */ /* 0x000fe200078e0010 */
[----:B------:R-:W-:-:S03]  /*08d0*/  IABS R21, R9 ;  /* 0x0000000900157213 */ /* 0x000fc60000000000 */
[----:B------:R-:W-:Y:S02]  /*08e0*/  IMAD R15, R4, R13, RZ ;  /* 0x0000000d040f7224 */ /* 0x000fe400078e02ff */
[----:B------:R-:W-:-:S04]  /*08f0*/  IMAD.HI.U32 R17, R16, R23, RZ ;  /* 0x0000001710117227 */ /* 0x000fc800078e00ff */
[----:B------:R-:W-:Y:S01]  /*0900*/  IMAD.HI.U32 R18, R19, R15, R18 ;  /* 0x0000000f13127227 */ /* 0x000fe200078e0012 */
[----:B------:R-:W-:-:S03]  /*0910*/  IABS R19, R10 ;  /* 0x0000000a00137213 */ /* 0x000fc60000000000 */
[----:B------:R-:W-:-:S04]  /*0920*/  IMAD.HI.U32 R15, R16, R21, RZ ;  /* 0x00000015100f7227 */ /* 0x000fc800078e00ff */
[----:B------:R-:W-:-:S04]  /*0930*/  IMAD.HI.U32 R4, R16, R19, RZ ;  /* 0x0000001310047227 */ /* 0x000fc800078e00ff */
[----:B------:R-:W-:Y:S02]  /*0940*/  IMAD.MOV R4, RZ, RZ, -R4 ;  /* 0x000000ffff047224 */ /* 0x000fe400078e0a04 */
[----:B------:R-:W-:Y:S02]  /*0950*/  IMAD.MOV R20, RZ, RZ, -R17 ;  /* 0x000000ffff147224 */ /* 0x000fe400078e0a11 */
[----:B------:R-:W-:Y:S02]  /*0960*/  IMAD.MOV R15, RZ, RZ, -R15 ;  /* 0x000000ffff0f7224 */ /* 0x000fe400078e0a0f */
[C---:B------:R-:W-:Y:S02]  /*0970*/  IMAD R17, R12.reuse, R4, R19 ;  /* 0x000000040c117224 */ /* 0x040fe400078e0213 */
[C---:B------:R-:W-:Y:S01]  /*0980*/  IMAD R19, R12.reuse, R15, R21 ;  /* 0x0000000f0c137224 */ /* 0x040fe200078e0215 */
[----:B------:R-:W-:Y:S01]  /*0990*/  SHF.R.S32.HI R15, RZ, 0x1f, R42 ;  /* 0x0000001fff0f7819 */ /* 0x000fe2000001142a */
[C---:B------:R-:W-:Y:S01]  /*09a0*/  IMAD R21, R12.reuse, R20, R23 ;  /* 0x000000140c157224 */ /* 0x040fe200078e0217 */
[----:B------:R-:W-:Y:S01]  /*09b0*/  ISETP.GT.U32.AND P0, PT, R12, R17, PT ;  /* 0x000000110c00720c */ /* 0x000fe20003f04070 */
[----:B------:R-:W-:Y:S01]  /*09c0*/  IMAD.HI.U32 R16, R16, R25, RZ ;  /* 0x0000001910107227 */ /* 0x000fe200078e00ff */
[----:B------:R-:W-:-:S02]  /*09d0*/  ISETP.GT.U32.AND P1, PT, R12, R19, PT ;  /* 0x000000130c00720c */ /* 0x000fc40003f24070 */
[----:B------:R-:W-:Y:S01]  /*09e0*/  ISETP.GT.U32.AND P2, PT, R12, R21, PT ;  /* 0x000000150c00720c */ /* 0x000fe20003f44070 */
[----:B------:R-:W-:Y:S01]  /*09f0*/  IMAD.HI.U32 R18, R18, R22, RZ ;  /* 0x0000001612127227 */ /* 0x000fe200078e00ff */
[----:B------:R-:W-:-:S03]  /*0a00*/  LEA.HI R42, R15, R42, RZ, 0x5 ;  /* 0x0000002a0f2a7211 */ /* 0x000fc600078f28ff */
[----:B------:R-:W-:Y:S01]  /*0a10*/  IMAD.MOV R16, RZ, RZ, -R16 ;  /* 0x000000ffff107224 */ /* 0x000fe200078e0a10 */
[----:B------:R-:W-:Y:S01]  /*0a20*/  SHF.R.S32.HI R42, RZ, 0x5, R42 ;  /* 0x00000005ff2a7819 */ /* 0x000fe2000001142a */
[----:B------:R-:W-:Y:S02]  /*0a30*/  IMAD.MOV R18, RZ, RZ, -R18 ;  /* 0x000000ffff127224 */ /* 0x000fe400078e0a12 */
[--C-:B------:R-:W-:Y:S01]  /*0a40*/  @!P0 IMAD.IADD R17, R17, 0x1, -R12.reuse ;  /* 0x0000000111118824 */ /* 0x100fe200078e0a0c */
[----:B------:R-:W-:Y:S01]  /*0a50*/  ISETP.GE.AND P0, PT, R10, RZ, PT ;  /* 0x000000ff0a00720c */ /* 0x000fe20003f06270 */
[----:B------:R-:W-:Y:S02]  /*0a60*/  @!P1 IMAD.IADD R19, R19, 0x1, -R12 ;  /* 0x0000000113139824 */ /* 0x000fe400078e0a0c */
[C---:B------:R-:W-:Y:S01]  /*0a70*/  IMAD R23, R12.reuse, R16, R25 ;  /* 0x000000100c177224 */ /* 0x040fe200078e0219 */
[C---:B------:R-:W-:Y:S01]  /*0a80*/  ISETP.GT.U32.AND P1, PT, R12.reuse, R17, PT ;  /* 0x000000110c00720c */ /* 0x040fe20003f24070 */
[----:B------:R-:W-:Y:S01]  /*0a90*/  IMAD R16, R13, R18, R22 ;  /* 0x000000120d107224 */ /* 0x000fe200078e0216 */
[C---:B------:R-:W-:Y:S01]  /*0aa0*/  ISETP.GT.U32.AND P6, PT, R12.reuse, R19, PT ;  /* 0x000000130c00720c */ /* 0x040fe20003fc4070 */
[----:B------:R-:W-:Y:S01]  /*0ab0*/  @!P2 IMAD.IADD R21, R21, 0x1, -R12 ;  /* 0x000000011515a824 */ /* 0x000fe200078e0a0c */
[----:B------:R-:W-:Y:S01]  /*0ac0*/  ISETP.GT.U32.AND P3, PT, R12, R23, PT ;  /* 0x000000170c00720c */ /* 0x000fe20003f64070 */
[C---:B------:R-:W-:Y:S01]  /*0ad0*/  IMAD.SHL.U32 R20, R0.reuse, 0x10, RZ ;  /* 0x0000001000147824 */ /* 0x040fe200078e00ff */
[----:B------:R-:W-:Y:S01]  /*0ae0*/  ISETP.GT.U32.AND P4, PT, R13, R16, PT ;  /* 0x000000100d00720c */ /* 0x000fe20003f84070 */
[----:B------:R-:W-:Y:S01]  /*0af0*/  IMAD.SHL.U32 R4, R0, 0x20, RZ ;  /* 0x0000002000047824 */ /* 0x000fe200078e00ff */
[----:B------:R-:W-:-:S02]  /*0b00*/  ISETP.GT.U32.AND P5, PT, R12, R21, PT ;  /* 0x000000150c00720c */ /* 0x000fc40003fa4070 */
[----:B------:R-:W-:Y:S02]  /*0b10*/  ISETP.GE.AND P2, PT, R9, RZ, PT ;  /* 0x000000ff0900720c */ /* 0x000fe40003f46270 */
[----:B------:R-:W-:Y:S01]  /*0b20*/  SHF.R.S32.HI R18, RZ, 0x6, R0 ;  /* 0x00000006ff127819 */ /* 0x000fe20000011400 */
[--C-:B------:R-:W-:Y:S01]  /*0b30*/  @!P1 IMAD.IADD R17, R17, 0x1, -R12.reuse ;  /* 0x0000000111119824 */ /* 0x100fe200078e0a0c */
[----:B------:R-:W-:Y:S01]  /*0b40*/  ISETP.GE.AND P1, PT, R8, RZ, PT ;  /* 0x000000ff0800720c */ /* 0x000fe20003f26270 */
[--C-:B------:R-:W-:Y:S01]  /*0b50*/  @!P6 IMAD.IADD R19, R19, 0x1, -R12.reuse ;  /* 0x000000011313e824 */ /* 0x100fe200078e0a0c */
[----:B------:R-:W-:Y:S01]  /*0b60*/  ISETP.GE.AND P6, PT, R7, RZ, PT ;  /* 0x000000ff0700720c */ /* 0x000fe20003fc6270 */
[--C-:B------:R-:W-:Y:S01]  /*0b70*/  @!P3 IMAD.IADD R23, R23, 0x1, -R12.reuse ;  /* 0x000000011717b824 */ /* 0x100fe200078e0a0c */
[----:B------:R-:W-:Y:S01]  /*0b80*/  LOP3.LUT R27, R20, 0x200, RZ, 0xc0, !PT ;  /* 0x00000200141b7812 */ /* 0x000fe200078ec0ff */
[----:B------:R-:W-:Y:S01]  /*0b90*/  @!P4 IMAD.IADD R16, R16, 0x1, -R13 ;  /* 0x000000011010c824 */ /* 0x000fe200078e0a0d */
[----:B------:R-:W-:Y:S01]  /*0ba0*/  SGXT R18, R18, 0x1 ;  /* 0x000000011212781a */ /* 0x000fe20000000200 */
[----:B------:R-:W-:Y:S01]  /*0bb0*/  @!P5 IMAD.IADD R21, R21, 0x1, -R12 ;  /* 0x000000011515d824 */ /* 0x000fe200078e0a0c */
[----:B------:R-:W-:Y:S01]  /*0bc0*/  ISETP.GT.U32.AND P4, PT, R12, R23, PT ;  /* 0x000000170c00720c */ /* 0x000fe20003f84070 */
[----:B------:R-:W-:Y:S01]  /*0bd0*/  @!P0 IMAD.MOV R17, RZ, RZ, -R17 ;  /* 0x000000ffff118224 */ /* 0x000fe200078e0a11 */
[----:B------:R-:W-:Y:S01]  /*0be0*/  ISETP.GT.U32.AND P3, PT, R13, R16, PT ;  /* 0x000000100d00720c */ /* 0x000fe20003f64070 */
[----:B------:R-:W-:Y:S01]  /*0bf0*/  @!P2 IMAD.MOV R19, RZ, RZ, -R19 ;  /* 0x000000ffff13a224 */ /* 0x000fe200078e0a13 */
[----:B------:R-:W-:Y:S01]  /*0c00*/  ISETP.NE.AND P0, PT, RZ, c[0x0][0x178], PT ;  /* 0x00005e00ff007a0c */ /* 0x000fe20003f05270 */
[----:B------:R-:W-:Y:S01]  /*0c10*/  @!P1 IMAD.MOV R21, RZ, RZ, -R21 ;  /* 0x000000ffff159224 */ /* 0x000fe200078e0a15 */
[----:B------:R-:W-:-:S02]  /*0c20*/  ISETP.GE.AND P1, PT, R11, RZ, PT ;  /* 0x000000ff0b00720c */ /* 0x000fc40003f26270 */
[----:B------:R-:W-:Y:S01]  /*0c30*/  IADD3 R28, R28, R27, R14 ;  /* 0x0000001b1c1c7210 */ /* 0x000fe20007ffe00e */
[----:B------:R-:W-:Y:S01]  /*0c40*/  IMAD R27, R2, c[0x0][0x18c], RZ ;  /* 0x00006300021b7a24 */ /* 0x000fe200078e02ff */
[----:B------:R-:W-:Y:S01]  /*0c50*/  LOP3.LUT R18, R18, 0x90, RZ, 0xc0, !PT ;  /* 0x0000009012127812 */ /* 0x000fe200078ec0ff */
[----:B------:R-:W-:Y:S01]  /*0c60*/  CS2R R14, SRZ ;  /* 0x00000000000e7805 */ /* 0x000fe2000001ff00 */
[----:B------:R-:W-:Y:S01]  /*0c70*/  LOP3.LUT R25, R4, 0x200, RZ, 0xc0, !PT ;  /* 0x0000020004197812 */ /* 0x000fe200078ec0ff */
[----:B------:R-:W-:Y:S01]  /*0c80*/  @!P4 IMAD.IADD R23, R23, 0x1, -R12 ;  /* 0x000000011717c824 */ /* 0x000fe200078e0a0c */
[----:B------:R-:W-:Y:S01]  /*0c90*/  LOP3.LUT R12, RZ, c[0x0][0x17c], RZ, 0x33, !PT ;  /* 0x00005f00ff0c7a12 */ /* 0x000fe200078e33ff */
[----:B------:R-:W-:Y:S01]  /*0ca0*/  @!P3 IMAD.IADD R16, R16, 0x1, -R13 ;  /* 0x000000011010b824 */ /* 0x000fe200078e0a0d */
[----:B------:R-:W-:Y:S01]  /*0cb0*/  ISETP.NE.AND P3, PT, RZ, c[0x0][0x17c], PT ;  /* 0x00005f00ff007a0c */ /* 0x000fe20003f65270 */
[----:B------:R-:W-:Y:S01]  /*0cc0*/  @!P6 IMAD.MOV R23, RZ, RZ, -R23 ;  /* 0x000000ffff17e224 */ /* 0x000fe200078e0a17 */
[----:B------:R-:W-:Y:S01]  /*0cd0*/  LOP3.LUT R29, R18, 0x7e, R29, 0x78, !PT ;  /* 0x0000007e121d7812 */ /* 0x000fe200078e781d */
[----:B------:R-:W-:Y:S01]  /*0ce0*/  @!P1 IMAD.MOV R16, RZ, RZ, -R16 ;  /* 0x000000ffff109224 */ /* 0x000fe200078e0a10 */
[----:B------:R-:W-:Y:S01]  /*0cf0*/  @!P0 LOP3.LUT R16, RZ, c[0x0][0x178], RZ, 0x33, !PT ;  /* 0x00005e00ff108a12 */ /* 0x000fe200078e33ff */
[----:B------:R-:W-:Y:S01]  /*0d00*/  IMAD.IADD R30, R25, 0x1, R30 ;  /* 0x00000001191e7824 */ /* 0x000fe200078e021e */
[----:B------:R-:W-:-:S02]  /*0d10*/  SEL R47, R12, R17, !P3 ;  /* 0x000000110c2f7207 */ /* 0x000fc40005800000 */
[----:B------:R-:W-:Y:S01]  /*0d20*/  SEL R45, R12, R19, !P3 ;  /* 0x000000130c2d7207 */ /* 0x000fe20005800000 */
[----:B------:R-:W-:Y:S01]  /*0d30*/  IMAD R16, R16, c[0x0][0x184], RZ ;  /* 0x0000610010107a24 */ /* 0x000fe200078e02ff */
[C---:B------:R-:W-:Y:S01]  /*0d40*/  SEL R52, R12.reuse, R21, !P3 ;  /* 0x000000150c347207 */ /* 0x040fe20005800000 */
[----:B------:R-:W-:Y:S01]  /*0d50*/  IMAD R47, R47, c[0x0][0x190], RZ ;  /* 0x000064002f2f7a24 */ /* 0x000fe200078e02ff */
[----:B------:R-:W-:Y:S01]  /*0d60*/  SEL R50, R12, R23, !P3 ;  /* 0x000000170c327207 */ /* 0x000fe20005800000 */
[----:B------:R-:W-:Y:S01]  /*0d70*/  IMAD R45, R45, c[0x0][0x190], RZ ;  /* 0x000064002d2d7a24 */ /* 0x000fe200078e02ff */
[C---:B------:R-:W-:Y:S01]  /*0d80*/  LEA R23, P1, R27.reuse, c[0x0][0x168], 0x1 ;  /* 0x00005a001b177a11 */ /* 0x040fe200078208ff */
[----:B------:R-:W-:Y:S01]  /*0d90*/  CS2R R12, SRZ ;  /* 0x00000000000c7805 */ /* 0x000fe2000001ff00 */
[----:B------:R-:W-:Y:S01]  /*0da0*/  LEA R36, P0, R16, c[0x0][0x160], 0x1 ;  /* 0x0000580010247a11 */ /* 0x000fe200078008ff */
[----:B------:R-:W-:Y:S01]  /*0db0*/  IMAD R52, R52, c[0x0][0x190], RZ ;  /* 0x0000640034347a24 */ /* 0x000fe200078e02ff */
[----:B------:R-:W-:Y:S01]  /*0dc0*/  LEA.HI.X.SX32 R27, R27, c[0x0][0x16c], 0x1, P1 ;  /* 0x00005b001b1b7a11 */ /* 0x000fe200008f0eff */
[----:B------:R-:W-:Y:S01]  /*0dd0*/  IMAD R50, R50, c[0x0][0x190], RZ ;  /* 0x0000640032327a24 */ /* 0x000fe200078e02ff */
[----:B------:R-:W-:-:S02]  /*0de0*/  LOP3.LUT R44, R29, 0x20, RZ, 0x3c, !PT ;  /* 0x000000201d2c7812 */ /* 0x000fc400078e3cff */
[----:B------:R-:W-:-:S04]  /*0df0*/  LEA.HI.X.SX32 R37, R16, c[0x0][0x164], 0x1, P0 ;  /* 0x0000590010257a11 */ /* 0x000fc800000f0eff */
.L_x_1:
[----:B------:R-:W-:Y:S01]  /*0e00*/  ISETP.GE.AND P0, PT, R3, UR4, PT ;  /* 0x0000000403007c0c */ /* 0x000fe2000bf06270 */
[----:B------:R-:W-:Y:S01]  /*0e10*/  IMAD.WIDE R16, R43, 0x2, R36 ;  /* 0x000000022b107825 */ /* 0x000fe200078e0224 */
[----:B------:R-:W-:-:S11]  /*0e20*/  PRMT R22, RZ, 0x7610, R22 ;  /* 0x00007610ff167816 */ /* 0x000fd60000000016 */
[----:B------:R0:W2:Y:S01]  /*0e30*/  @!P0 LDG.E.U16 R22, [R16.64] ;  /* 0x0000000610168981 */ /* 0x0000a2000c1e1500 */
[----:B------:R-:W-:Y:S01]  /*0e40*/  ISETP.GE.AND P0, PT, R31, UR4, PT ;  /* 0x000000041f007c0c */ /* 0x000fe2000bf06270 */
[--C-:B------:R-:W-:Y:S01]  /*0e50*/  IMAD.WIDE R20, R48, 0x2, R36.reuse ;  /* 0x0000000230147825 */ /* 0x100fe200078e0224 */
[----:B------:R-:W-:Y:S02]  /*0e60*/  ISETP.GE.AND P1, PT, R32, UR4, PT ;  /* 0x0000000420007c0c */ /* 0x000fe4000bf26270 */
[----:B------:R-:W-:Y:S01]  /*0e70*/  ISETP.GE.AND P2, PT, R33, UR4, PT ;  /* 0x0000000421007c0c */ /* 0x000fe2000bf46270 */
[----:B------:R-:W-:Y:S01]  /*0e80*/  IMAD.WIDE R38, R46, 0x2, R36 ;  /* 0x000000022e267825 */ /* 0x000fe200078e0224 */
[----:B------:R-:W-:Y:S02]  /*0e90*/  PRMT R25, RZ, 0x7610, R25 ;  /* 0x00007610ff197816 */ /* 0x000fe40000000019 */
[----:B------:R-:W-:Y:S01]  /*0ea0*/  PRMT R24, RZ, 0x7610, R24 ;  /* 0x00007610ff187816 */ /* 0x000fe20000000018 */
[----:B0-----:R-:W-:Y:S01]  /*0eb0*/  IMAD.WIDE R16, R61, 0x2, R36 ;  /* 0x000000023d107825 */ /* 0x001fe200078e0224 */
[----:B------:R-:W-:-:S02]  /*0ec0*/  PRMT R54, RZ, 0x7610, R54 ;  /* 0x00007610ff367816 */ /* 0x000fc40000000036 */
[----:B------:R-:W-:Y:S01]  /*0ed0*/  ISETP.GE.AND P3, PT, R34, UR4, PT ;  /* 0x0000000422007c0c */ /* 0x000fe2000bf66270 */
[----:B------:R0:W3:Y:S01]  /*0ee0*/  @!P0 LDG.E.U16 R25, [R20.64] ;  /* 0x0000000614198981 */ /* 0x0000e2000c1e1500 */
[----:B------:R-:W-:-:S03]  /*0ef0*/  ISETP.GE.AND P0, PT, R35, UR4, PT ;  /* 0x0000000423007c0c */ /* 0x000fc6000bf06270 */
[----:B------:R1:W4:Y:S01]  /*0f00*/  @!P1 LDG.E.U16 R24, [R38.64] ;  /* 0x0000000626189981 */ /* 0x000322000c1e1500 */
[----:B------:R-:W-:Y:S01]  /*0f10*/  ISETP.GE.AND P1, PT, R40, UR4, PT ;  /* 0x0000000428007c0c */ /* 0x000fe2000bf26270 */
[----:B------:R-:W-:Y:S01]  /*0f20*/  IMAD.WIDE R18, R59, 0x2, R36 ;  /* 0x000000023b127825 */ /* 0x000fe200078e0224 */
[----:B------:R-:W-:Y:S01]  /*0f30*/  PRMT R26, RZ, 0x7610, R26 ;  /* 0x00007610ff1a7816 */ /* 0x000fe2000000001a */
[----:B------:R5:W3:Y:S01]  /*0f40*/  @!P2 LDG.E.U16 R54, [R16.64] ;  /* 0x000000061036a981 */ /* 0x000ae2000c1e1500 */
[----:B------:R-:W-:Y:S01]  /*0f50*/  ISETP.GE.AND P2, PT, R41, UR4, PT ;  /* 0x0000000429007c0c */ /* 0x000fe2000bf46270 */
[----:B0-----:R-:W-:Y:S01]  /*0f60*/  IMAD.WIDE R20, R55, 0x2, R36 ;  /* 0x0000000237147825 */ /* 0x001fe200078e0224 */
[----:B------:R-:W-:Y:S02]  /*0f70*/  PRMT R56, RZ, 0x7610, R56 ;  /* 0x00007610ff387816 */ /* 0x000fe40000000038 */
[----:B------:R0:W3:Y:S01]  /*0f80*/  @!P3 LDG.E.U16 R26, [R18.64] ;  /* 0x00000006121ab981 */ /* 0x0000e2000c1e1500 */
[----:B------:R-:W-:Y:S01]  /*0f90*/  PRMT R58, RZ, 0x7610, R58 ;  /* 0x00007610ff3a7816 */ /* 0x000fe2000000003a */
[----:B-1----:R-:W-:Y:S01]  /*0fa0*/  IMAD.WIDE R38, R53, 0x2, R36 ;  /* 0x0000000235267825 */ /* 0x002fe200078e0224 */
[----:B------:R-:W-:-:S04]  /*0fb0*/  PRMT R60, RZ, 0x7610, R60 ;  /* 0x00007610ff3c7816 */ /* 0x000fc8000000003c */
[----:B------:R1:W3:Y:S01]  /*0fc0*/  @!P1 LDG.E.U16 R58, [R20.64] ;  /* 0x00000006143a9981 */ /* 0x0002e2000c1e1500 */
[----:B0-----:R-:W-:-:S03]  /*0fd0*/  IMAD.WIDE R18, R57, 0x2, R36 ;  /* 0x0000000239127825 */ /* 0x001fc600078e0224 */
[----:B------:R0:W3:Y:S04]  /*0fe0*/  @!P2 LDG.E.U16 R60, [R38.64] ;  /* 0x00000006263ca981 */ /* 0x0000e8000c1e1500 */
[----:B------:R1:W3:Y:S04]  /*0ff0*/  @!P0 LDG.E.U16 R56, [R18.64] ;  /* 0x0000000612388981 */ /* 0x0002e8000c1e1500 */
[----:B------:R-:W-:Y:S01]  /*1000*/  BAR.SYNC.DEFER_BLOCKING 0x0 ;  /* 0x0000000000007b1d */ /* 0x000fe20000010000 */
[----:B------:R-:W-:Y:S01]  /*1010*/  ISETP.GE.AND P0, PT, R2, UR4, PT ;  /* 0x0000000402007c0c */ /* 0x000fe2000bf06270 */
[----:B0-----:R-:W-:-:S02]  /*1020*/  IMAD.MOV.U32 R38, RZ, RZ, R23 ;  /* 0x000000ffff267224 */ /* 0x001fc400078e0017 */
[--C-:B------:R-:W-:Y:S01]  /*1030*/  IMAD.MOV.U32 R39, RZ, RZ, R27.reuse ;  /* 0x000000ffff277224 */ /* 0x100fe200078e001b */
[----:B------:R-:W-:-:S03]  /*1040*/  PRMT R27, RZ, 0x7610, R27 ;  /* 0x00007610ff1b7816 */ /* 0x000fc6000000001b */
[----:B-----5:R-:W-:-:S04]  /*1050*/  IMAD.WIDE R16, R50, 0x2, R38 ;  /* 0x0000000232107825 */ /* 0x020fc800078e0226 */
[----:B-1----:R-:W-:-:S04]  /*1060*/  IMAD.WIDE R18, R52, 0x2, R38 ;  /* 0x0000000234127825 */ /* 0x002fc800078e0226 */
[----:B------:R-:W-:Y:S01]  /*1070*/  IMAD.WIDE R20, R45, 0x2, R38 ;  /* 0x000000022d147825 */ /* 0x000fe200078e0226 */
[----:B------:R0:W5:Y:S02]  /*1080*/  @!P0 LDG.E.U16 R27, [R16.64] ;  /* 0x00000006101b8981 */ /* 0x000164000c1e1500 */
[----:B0-----:R-:W-:Y:S02]  /*1090*/  PRMT R17, RZ, 0x7610, R17 ;  /* 0x00007610ff117816 */ /* 0x001fe40000000011 */
[----:B------:R-:W-:-:S04]  /*10a0*/  PRMT R16, RZ, 0x7610, R16 ;  /* 0x00007610ff107816 */ /* 0x000fc80000000010 */
[----:B------:R0:W5:Y:S04]  /*10b0*/  @!P0 LDG.E.U16 R17, [R18.64] ;  /* 0x0000000612118981 */ /* 0x000168000c1e1500 */
[----:B------:R-:W5:Y:S01]  /*10c0*/  @!P0 LDG.E.U16 R16, [R20.64] ;  /* 0x0000000614108981 */ /* 0x000f62000c1e1500 */
[----:B0-----:R-:W-:-:S03]  /*10d0*/  PRMT R19, RZ, 0x7610, R19 ;  /* 0x00007610ff137816 */ /* 0x001fc60000000013 */
[----:B--2---:R0:W-:Y:S02]  /*10e0*/  STS.U16 [R29], R22 ;  /* 0x000000161d007388 */ /* 0x0041e40000000400 */
[----:B0-----:R-:W-:-:S05]  /*10f0*/  IMAD.WIDE R22, R47, 0x2, R38 ;  /* 0x000000022f167825 */ /* 0x001fca00078e0226 */
[----:B------:R-:W2:Y:S04]  /*1100*/  @!P0 LDG.E.U16 R19, [R22.64] ;  /* 0x0000000616138981 */ /* 0x000ea8000c1e1500 */
[----:B----4-:R-:W-:Y:S04]  /*1110*/  STS.U16 [R29+0x200], R24 ;  /* 0x000200181d007388 */ /* 0x010fe80000000400 */
[----:B---3--:R-:W-:Y:S04]  /*1120*/  STS.U16 [R29+0x400], R26 ;  /* 0x0004001a1d007388 */ /* 0x008fe80000000400 */
[----:B------:R-:W-:Y:S04]  /*1130*/  STS.U16 [R29+0x600], R58 ;  /* 0x0006003a1d007388 */ /* 0x000fe80000000400 */
[----:B------:R-:W-:Y:S04]  /*1140*/  STS.U16 [R44+0x100], R25 ;  /* 0x000100192c007388 */ /* 0x000fe80000000400 */
[----:B------:R-:W-:Y:S04]  /*1150*/  STS.U16 [R44+0x300], R54 ;  /* 0x000300362c007388 */ /* 0x000fe80000000400 */
[----:B------:R-:W-:Y:S04]  /*1160*/  STS.U16 [R44+0x500], R56 ;  /* 0x000500382c007388 */ /* 0x000fe80000000400 */
[----:B------:R-:W-:Y:S04]  /*1170*/  STS.U16 [R44+0x700], R60 ;  /* 0x0007003c2c007388 */ /* 0x000fe80000000400 */
[----:B-----5:R-:W-:Y:S04]  /*1180*/  STS.U16 [R29+0x800], R27 ;  /* 0x0008001b1d007388 */ /* 0x020fe80000000400 */
[----:B------:R-:W-:Y:S04]  /*1190*/  STS.U16 [R29+0xa00], R16 ;  /* 0x000a00101d007388 */ /* 0x000fe80000000400 */
[----:B------:R-:W-:Y:S01]  /*11a0*/  STS.U16 [R44+0x900], R17 ;  /* 0x000900112c007388 */ /* 0x000fe20000000400 */
[----:B------:R-:W-:-:S04]  /*11b0*/  IADD3 R42, R42, -0x1, RZ ;  /* 0xffffffff2a2a7810 */ /* 0x000fc80007ffe0ff */
[----:B------:R-:W-:Y:S01]  /*11c0*/  ISETP.NE.U32.AND P0, PT, R42, RZ, PT ;  /* 0x000000ff2a00720c */ /* 0x000fe20003f05070 */
[----:B------:R-:W-:Y:S01]  /*11d0*/  UIADD3 UR4, UR4, -0x20, URZ ;  /* 0xffffffe004047890 */ /* 0x000fe2000fffe03f */
[----:B------:R-:W-:Y:S01]  /*11e0*/  IMAD.WIDE R36, R51, 0x2, R36 ;  /* 0x0000000233247825 */ /* 0x000fe200078e0224 */
[----:B--2---:R-:W-:Y:S04]  /*11f0*/  STS.U16 [R44+0xb00], R19 ;  /* 0x000b00132c007388 */ /* 0x004fe80000000400 */
[----:B------:R-:W-:Y:S06]  /*1200*/  BAR.SYNC.DEFER_BLOCKING 0x0 ;  /* 0x0000000000007b1d */ /* 0x000fec0000010000 */
[----:B------:R-:W-:Y:S04]  /*1210*/  LDSM.16.MT88.4 R16, [R30] ;  /* 0x000000001e10783b */ /* 0x000fe80000004200 */
[----:B------:R-:W0:Y:S04]  /*1220*/  LDSM.16.M88.4 R20, [R28+0x800] ;  /* 0x000800001c14783b */ /* 0x000e280000000200 */
[----:B------:R-:W1:Y:S01]  /*1230*/  LDSM.16.MT88.4 R24, [R30+0x400] ;  /* 0x000400001e18783b */ /* 0x000e620000004200 */
[----:B0-----:R-:W-:Y:S11]  /*1240*/  HMMA.16816.F32.BF16 R12, R16, R20, R12 ;  /* 0x00000014100c723c */ /* 0x001ff6000004180c */
[----:B------:R-:W-:Y:S11]  /*1250*/  @!UPT UIADD3 URZ, URZ, URZ, URZ ;  /* 0x0000003f3f3ff290 */ /* 0x000ff6000fffe03f */
[----:B------:R-:W-:Y:S02]  /*1260*/  @!UPT UIADD3 URZ, URZ, URZ, URZ ;  /* 0x0000003f3f3ff290 */ /* 0x000fe4000fffe03f */
[----:B-1----:R-:W-:Y:S07]  /*1270*/  HMMA.16816.F32.BF16 R12, R24, R22, R12 ;  /* 0x00000016180c723c */ /* 0x002fee000004180c */
[----:B------:R-:W-:-:S04]  /*1280*/  IMAD.WIDE R26, R49, 0x2, R38 ;  /* 0x00000002311a7825 */ /* 0x000fc800078e0226 */
[----:B------:R-:W-:Y:S01]  /*1290*/  IMAD.MOV.U32 R23, RZ, RZ, R26 ;  /* 0x000000ffff177224 */ /* 0x000fe200078e001a */
[----:B------:R-:W-:Y:S05]  /*12a0*/  @P0 BRA `(.L_x_1) ;  /* 0xfffffb5000000947 */ /* 0x000fea000383ffff */
[----:B------:R-:W-:-:S07]  /*12b0*/  NOP ;  /* 0x0000000000007918 */ /* 0x000fce0000000000 */
[----:B------:R-:W-:Y:S02]  /*12c0*/  F2FP.BF16.PACK_AB R12, R13, R12 ;  /* 0x0000000c0d0c723e */ /* 0x000fe400000010ff */
[----:B------:R-:W-:-:S05]  /*12d0*/  F2FP.BF16.PACK_AB R14, R15, R14 ;  /* 0x0000000e0f0e723e */ /* 0x000fca00000010ff */
.L_x_0:
[----:B------:R-:W-:Y:S01]  /*12e0*/  BAR.SYNC.DEFER_BLOCKING 0x0 ;  /* 0x0000000000007b1d */ /* 0x000fe20000010000 */
[----:B------:R-:W-:Y:S02]  /*12f0*/  LOP3.LUT R3, R4, 0x60, RZ, 0xc0, !PT ;  /* 0x0000006004037812 */ /* 0x000fe400078ec0ff */
[----:B------:R-:W-:Y:S02]  /*1300*/  ISETP.NE.U32.AND P0, PT, R5, RZ, PT ;  /* 0x000000ff0500720c */ /* 0x000fe40003f05070 */
[----:B------:R-:W-:Y:S02]  /*1310*/  LOP3.LUT R16, R3, 0x1c, R0, 0xf8, !PT ;  /* 0x0000001c03107812 */ /* 0x000fe400078ef800 */
[----:B------:R-:W-:-:S02]  /*1320*/  SEL R3, RZ, 0x240, !P0 ;  /* 0x00000240ff037807 */ /* 0x000fc40004000000 */
[----:B------:R-:W-:Y:S02]  /*1330*/  LOP3.LUT R5, R4, 0x300, RZ, 0xc0, !PT ;  /* 0x0000030004057812 */ /* 0x000fe400078ec0ff */
[----:B------:R-:W-:Y:S02]  /*1340*/  LOP3.LUT R0, R0, 0x20, RZ, 0xc0, !PT ;  /* 0x0000002000007812 */ /* 0x000fe400078ec0ff */
[----:B------:R-:W-:Y:S01]  /*1350*/  LOP3.LUT R3, R16, R3, RZ, 0x3c, !PT ;  /* 0x0000000310037212 */ /* 0x000fe200078e3cff */
[----:B------:R-:W-:Y:S01]  /*1360*/  IMAD R2, R2, 0x4, R5 ;  /* 0x0000000402027824 */ /* 0x000fe200078e0205 */
[----:B------:R-:W-:Y:S02]  /*1370*/  SHF.R.U32.HI R5, RZ, 0x4, R0 ;  /* 0x00000004ff057819 */ /* 0x000fe40000011600 */
[----:B------:R-:W-:Y:S01]  /*1380*/  ISETP.GE.AND P0, PT, R11, c[0x0][0x178], PT ;  /* 0x00005e000b007a0c */ /* 0x000fe20003f06270 */
[----:B------:R-:W-:Y:S01]  /*1390*/  IMAD R3, R0, 0x4, R3 ;  /* 0x0000000400037824 */ /* 0x000fe200078e0203 */
[----:B------:R-:W-:Y:S01]  /*13a0*/  LOP3.LUT R2, R5, R2, R6, 0xf6, !PT ;  /* 0x0000000205027212 */ /* 0x000fe200078ef606 */
[----:B------:R-:W-:Y:S01]  /*13b0*/  IMAD R11, R11, c[0x0][0x194], RZ ;  /* 0x000065000b0b7a24 */ /* 0x000fe200078e02ff */
[C---:B------:R-:W-:Y:S01]  /*13c0*/  ISETP.LT.AND P3, PT, R7.reuse, c[0x0][0x17c], !P0 ;  /* 0x00005f0007007a0c */ /* 0x040fe20004761270 */
[----:B------:R-:W-:Y:S01]  /*13d0*/  IMAD R7, R7, c[0x0][0x198], RZ ;  /* 0x0000660007077a24 */ /* 0x000fe200078e02ff */
[----:B------:R-:W-:Y:S01]  /*13e0*/  LOP3.LUT R5, R3, 0x20, RZ, 0x3c, !PT ;  /* 0x0000002003057812 */ /* 0x000fe200078e3cff */
[----:B------:R0:W-:Y:S01]  /*13f0*/  STS [R3], R12 ;  /* 0x0000000c03007388 */ /* 0x0001e20000000800 */
[----:B------:R-:W-:-:S02]  /*1400*/  LOP3.LUT R0, R2, 0x40, RZ, 0x3c, !PT ;  /* 0x0000004002007812 */ /* 0x000fc400078e3cff */
[C---:B------:R-:W-:Y:S01]  /*1410*/  ISETP.LT.AND P2, PT, R8.reuse, c[0x0][0x17c], !P0 ;  /* 0x00005f0008007a0c */ /* 0x040fe20004741270 */
[----:B------:R1:W-:Y:S01]  /*1420*/  STS [R5+0x100], R14 ;  /* 0x0001000e05007388 */ /* 0x0003e20000000800 */
[----:B------:R-:W-:-:S03]  /*1430*/  IMAD R8, R8, c[0x0][0x198], RZ ;  /* 0x0000660008087a24 */ /* 0x000fc600078e02ff */
[----:B------:R-:W-:Y:S01]  /*1440*/  BAR.SYNC.DEFER_BLOCKING 0x0 ;  /* 0x0000000000007b1d */ /* 0x000fe20000010000 */
[C---:B------:R-:W-:Y:S01]  /*1450*/  ISETP.LT.AND P1, PT, R9.reuse, c[0x0][0x17c], !P0 ;  /* 0x00005f0009007a0c */ /* 0x040fe20004721270 */
[----:B------:R-:W-:Y:S01]  /*1460*/  IMAD R9, R9, c[0x0][0x198], RZ ;  /* 0x0000660009097a24 */ /* 0x000fe200078e02ff */
[C---:B0-----:R-:W-:Y:S02]  /*1470*/  LEA R12, P4, R11.reuse, c[0x0][0x170], 0x1 ;  /* 0x00005c000b0c7a11 */ /* 0x041fe400078808ff */
[----:B------:R-:W-:Y:S02]  /*1480*/  ISETP.LT.AND P0, PT, R10, c[0x0][0x17c], !P0 ;  /* 0x00005f000a007a0c */ /* 0x000fe40004701270 */
[----:B------:R-:W-:Y:S02]  /*1490*/  LEA.HI.X.SX32 R11, R11, c[0x0][0x174], 0x1, P4 ;  /* 0x00005d000b0b7a11 */ /* 0x000fe400020f0eff */
[-C--:B------:R-:W-:Y:S02]  /*14a0*/  LEA R4, P6, R8, R12.reuse, 0x1 ;  /* 0x0000000c08047211 */ /* 0x080fe400078c08ff */
[----:B------:R-:W-:-:S02]  /*14b0*/  LEA R6, P4, R9, R12, 0x1 ;  /* 0x0000000c09067211 */ /* 0x000fc400078808ff */
[----:B-1----:R-:W-:Y:S01]  /*14c0*/  LEA.HI.X.SX32 R5, R8, R11, 0x1, P6 ;  /* 0x0000000b08057211 */ /* 0x002fe200030f0eff */
[----:B------:R-:W0:Y:S04]  /*14d0*/  LDS.U16 R13, [R2] ;  /* 0x00000000020d7984 */ /* 0x000e280000000400 */
[----:B------:R-:W1:Y:S04]  /*14e0*/  LDS.U16 R17, [R0] ;  /* 0x0000000000117984 */ /* 0x000e680000000400 */
[----:B------:R2:W3:Y:S02]  /*14f0*/  LDS.U16 R15, [R2+0x80] ;  /* 0x00008000020f7984 */ /* 0x0004e40000000400 */
[----:B--2---:R-:W-:-:S04]  /*1500*/  LEA R2, P5, R7, R12, 0x1 ;  /* 0x0000000c07027211 */ /* 0x004fc800078a08ff */
[-C--:B------:R-:W-:Y:S02]  /*1510*/  LEA.HI.X.SX32 R3, R7, R11.reuse, 0x1, P5 ;  /* 0x0000000b07037211 */ /* 0x080fe400028f0eff */
[----:B------:R-:W-:-:S03]  /*1520*/  LEA.HI.X.SX32 R7, R9, R11, 0x1, P4 ;  /* 0x0000000b09077211 */ /* 0x000fc600020f0eff */
[----:B0-----:R0:W-:Y:S04]  /*1530*/  @P3 STG.E.U16 [R2.64], R13 ;  /* 0x0000000d02003986 */ /* 0x0011e8000c101506 */
[----:B-1----:R0:W-:Y:S04]  /*1540*/  @P2 STG.E.U16 [R4.64], R17 ;  /* 0x0000001104002986 */ /* 0x0021e8000c101506 */
[----:B---3--:R0:W-:Y:S01]  /*1550*/  @P1 STG.E.U16 [R6.64], R15 ;  /* 0x0000000f06001986 */ /* 0x0081e2000c101506 */
[----:B------:R-:W-:Y:S05]  /*1560*/  @!P0 EXIT ;  /* 0x000000000000894d */ /* 0x000fea0003800000 */
[----:B0-----:R-:W0:Y:S01]  /*1570*/  LDS.U16 R5, [R0+0x80] ;  /* 0x0000800000057984 */ /* 0x001e220000000400 */
[----:B------:R-:W-:-:S05]  /*1580*/  IMAD R10, R10, c[0x0][0x198], RZ ;  /* 0x000066000a0a7a24 */ /* 0x000fca00078e02ff */
[----:B------:R-:W-:-:S04]  /*1590*/  LEA R2, P0, R10, R12, 0x1 ;  /* 0x0000000c0a027211 */ /* 0x000fc800078008ff */
[----:B------:R-:W-:-:S05]  /*15a0*/  LEA.HI.X.SX32 R3, R10, R11, 0x1, P0 ;  /* 0x0000000b0a037211 */ /* 0x000fca00000f0eff */
[----:B0-----:R-:W-:Y:S01]  /*15b0*/  STG.E.U16 [R2.64], R5 ;  /* 0x0000000502007986 */ /* 0x001fe2000c101506 */
[----:B------:R-:W-:Y:S05]  /*15c0*/  EXIT ;  /* 0x000000000000794d */ /* 0x000fea0003800000 */
.L_x_2:
[----:B------:R-:W-:-:S00]  /*15d0*/  BRA `(.L_x_2) ;  /* 0xfffffff000007947 */ /* 0x000fc0000383ffff */
[----:B------:R-:W-:-:S00]  /*15e0*/  NOP ;  /* 0x0000000000007918 */ /* 0x000fc00000000000 */
        /* <DEDUP_REMOVED lines=9> */
.L_x_3:


//--------------------- .nv.shared.matmul_kernel  --------------------------
	.section	.nv.shared.matmul_kernel,"aw",@nobits
	.sectionflags	@""
	.align	16
